//
// Generated by NVIDIA NVVM Compiler
//
// Compiler Build ID: CL-36424714
// Cuda compilation tools, release 13.0, V13.0.88
// Based on NVVM 20.0.0
//

.version 9.0
.target sm_100
.address_size 64

	// .globl	gpu_set_consecutive_sequence

.visible .entry gpu_set_consecutive_sequence(
	.param .u64 .ptr .align 1 gpu_set_consecutive_sequence_param_0,
	.param .u32 gpu_set_consecutive_sequence_param_1
)
{
	.reg .pred 	%p<2>;
	.reg .b32 	%r<6>;
	.reg .b64 	%rd<5>;

	ld.param.u64 	%rd1, [gpu_set_consecutive_sequence_param_0];
	ld.param.u32 	%r2, [gpu_set_consecutive_sequence_param_1];
	mov.u32 	%r3, %ntid.x;
	mov.u32 	%r4, %ctaid.x;
	mov.u32 	%r5, %tid.x;
	mad.lo.s32 	%r1, %r3, %r4, %r5;
	setp.ge.u32 	%p1, %r1, %r2;
	@%p1 bra 	$L__BB0_2;
	cvta.to.global.u64 	%rd2, %rd1;
	mul.wide.s32 	%rd3, %r1, 4;
	add.s64 	%rd4, %rd2, %rd3;
	st.global.u32 	[%rd4], %r1;
$L__BB0_2:
	ret;

}
	// .globl	permute
.visible .entry permute(
	.param .u32 permute_param_0,
	.param .u64 .ptr .align 1 permute_param_1,
	.param .u64 .ptr .align 1 permute_param_2,
	.param .u64 .ptr .align 1 permute_param_3
)
{
	.reg .pred 	%p<2>;
	.reg .b32 	%r<8>;
	.reg .b64 	%rd<12>;

	ld.param.u32 	%r2, [permute_param_0];
	ld.param.u64 	%rd1, [permute_param_1];
	ld.param.u64 	%rd2, [permute_param_2];
	ld.param.u64 	%rd3, [permute_param_3];
	mov.u32 	%r3, %ntid.x;
	mov.u32 	%r4, %ctaid.x;
	mov.u32 	%r5, %tid.x;
	mad.lo.s32 	%r1, %r3, %r4, %r5;
	setp.ge.u32 	%p1, %r1, %r2;
	@%p1 bra 	$L__BB1_2;
	cvta.to.global.u64 	%rd4, %rd2;
	cvta.to.global.u64 	%rd5, %rd3;
	cvta.to.global.u64 	%rd6, %rd1;
	mul.wide.s32 	%rd7, %r1, 4;
	add.s64 	%rd8, %rd4, %rd7;
	ld.global.u32 	%r6, [%rd8];
	mul.wide.s32 	%rd9, %r6, 4;
	add.s64 	%rd10, %rd5, %rd9;
	ld.global.u32 	%r7, [%rd10];
	add.s64 	%rd11, %rd6, %rd7;
	st.global.u32 	[%rd11], %r7;
$L__BB1_2:
	ret;

}
	// .globl	set_value_at_mask
.visible .entry set_value_at_mask(
	.param .u32 set_value_at_mask_param_0,
	.param .u64 .ptr .align 1 set_value_at_mask_param_1,
	.param .f32 set_value_at_mask_param_2,
	.param .u64 .ptr .align 1 set_value_at_mask_param_3,
	.param .u32 set_value_at_mask_param_4,
	.param .u8 set_value_at_mask_param_5
)
{
	.reg .pred 	%p<4>;
	.reg .b16 	%rs<2>;
	.reg .b32 	%r<10>;
	.reg .b32 	%f<2>;
	.reg .b64 	%rd<9>;

	ld.param.u32 	%r3, [set_value_at_mask_param_0];
	ld.param.u64 	%rd1, [set_value_at_mask_param_1];
	ld.param.f32 	%f1, [set_value_at_mask_param_2];
	ld.param.u64 	%rd2, [set_value_at_mask_param_3];
	ld.param.u32 	%r2, [set_value_at_mask_param_4];
	ld.param.s8 	%rs1, [set_value_at_mask_param_5];
	mov.u32 	%r4, %ntid.x;
	mov.u32 	%r5, %ctaid.x;
	mov.u32 	%r6, %tid.x;
	mad.lo.s32 	%r1, %r4, %r5, %r6;
	setp.ge.u32 	%p1, %r1, %r3;
	@%p1 bra 	$L__BB2_3;
	cvta.to.global.u64 	%rd3, %rd2;
	mul.wide.s32 	%rd4, %r1, 4;
	add.s64 	%rd5, %rd3, %rd4;
	ld.global.u32 	%r7, [%rd5];
	setp.eq.s32 	%p2, %r7, %r2;
	selp.u32 	%r8, 1, 0, %p2;
	cvt.s32.s16 	%r9, %rs1;
	setp.ne.s32 	%p3, %r8, %r9;
	@%p3 bra 	$L__BB2_3;
	cvta.to.global.u64 	%rd6, %rd1;
	add.s64 	%rd8, %rd6, %rd4;
	st.global.f32 	[%rd8], %f1;
$L__BB2_3:
	ret;

}


// ===== COMPILED SASS (sm_100) =====

	.target	sm_100

	.elftype	@"ET_EXEC"


//--------------------- .note.nv.tkinfo           --------------------------
	.section	.note.nv.tkinfo,"",@"SHT_NOTE"
	.sectionflags	@"SHF_NOTE_NV_TKINFO"
	.tkinfo
        /*0018*/ 	.word	0x00000002
        /*0030*/ 	.string	""
        /*0030*/ 	.string	"ptxas"
        /*0030*/ 	.string	"Cuda compilation tools, release 13.0, V13.0.88"
        /*0030*/ 	.string	"Build cuda_13.0.r13.0/compiler.36424714_0"
        /*0030*/ 	.string	"-arch sm_100 -m 64 "



//--------------------- .note.nv.cuinfo           --------------------------
	.section	.note.nv.cuinfo,"",@"SHT_NOTE"
	.sectionflags	@"SHF_NOTE_NV_CUINFO"
        /*0018*/ 	.short	0x0002
        /*001a*/ 	.short	0x0064
        /*001c*/ 	.short	0x0082
	.zero		2


//--------------------- .nv.info                  --------------------------
	.section	.nv.info,"",@"SHT_CUDA_INFO"
	.align	4


	//----- nvinfo : EIATTR_REGCOUNT
	.align		4
        /*0000*/ 	.byte	0x04, 0x2f
        /*0002*/ 	.short	(.L_1 - .L_0)
	.align		4
.L_0:
        /*0004*/ 	.word	index@(gpu_set_consecutive_sequence)
        /*0008*/ 	.word	0x00000008


	//----- nvinfo : EIATTR_FRAME_SIZE
	.align		4
.L_1:
        /*000c*/ 	.byte	0x04, 0x11
        /*000e*/ 	.short	(.L_3 - .L_2)
	.align		4
.L_2:
        /*0010*/ 	.word	index@(gpu_set_consecutive_sequence)
        /*0014*/ 	.word	0x00000000


	//----- nvinfo : EIATTR_REGCOUNT
	.align		4
.L_3:
        /*0018*/ 	.byte	0x04, 0x2f
        /*001a*/ 	.short	(.L_5 - .L_4)
	.align		4
.L_4:
        /*001c*/ 	.word	index@(permute)
        /*0020*/ 	.word	0x0000000c


	//----- nvinfo : EIATTR_FRAME_SIZE
	.align		4
.L_5:
        /*0024*/ 	.byte	0x04, 0x11
        /*0026*/ 	.short	(.L_7 - .L_6)
	.align		4
.L_6:
        /*0028*/ 	.word	index@(permute)
        /*002c*/ 	.word	0x00000000


	//----- nvinfo : EIATTR_REGCOUNT
	.align		4
.L_7:
        /*0030*/ 	.byte	0x04, 0x2f
        /*0032*/ 	.short	(.L_9 - .L_8)
	.align		4
.L_8:
        /*0034*/ 	.word	index@(set_value_at_mask)
        /*0038*/ 	.word	0x0000000a


	//----- nvinfo : EIATTR_FRAME_SIZE
	.align		4
.L_9:
        /*003c*/ 	.byte	0x04, 0x11
        /*003e*/ 	.short	(.L_11 - .L_10)
	.align		4
.L_10:
        /*0040*/ 	.word	index@(set_value_at_mask)
        /*0044*/ 	.word	0x00000000


	//----- nvinfo : EIATTR_MIN_STACK_SIZE
	.align		4
.L_11:
        /*0048*/ 	.byte	0x04, 0x12
        /*004a*/ 	.short	(.L_13 - .L_12)
	.align		4
.L_12:
        /*004c*/ 	.word	index@(set_value_at_mask)
        /*0050*/ 	.word	0x00000000


	//----- nvinfo : EIATTR_MIN_STACK_SIZE
	.align		4
.L_13:
        /*0054*/ 	.byte	0x04, 0x12
        /*0056*/ 	.short	(.L_15 - .L_14)
	.align		4
.L_14:
        /*0058*/ 	.word	index@(permute)
        /*005c*/ 	.word	0x00000000


	//----- nvinfo : EIATTR_MIN_STACK_SIZE
	.align		4
.L_15:
        /*0060*/ 	.byte	0x04, 0x12
        /*0062*/ 	.short	(.L_17 - .L_16)
	.align		4
.L_16:
        /*0064*/ 	.word	index@(gpu_set_consecutive_sequence)
        /*0068*/ 	.word	0x00000000
.L_17:


//--------------------- .nv.compat                --------------------------
	.section	.nv.compat,"",@"SHT_CUDA_COMPAT_INFO"
	.align	4
        /*0000*/ 	.byte	0x02, 0x09, 0x00, 0x00, 0x02, 0x02, 0x01, 0x00, 0x02, 0x05, 0x05, 0x00, 0x03, 0x07, 0x01, 0x01
        /*0010*/ 	.byte	0x02, 0x03, 0x00, 0x00, 0x02, 0x06, 0x01, 0x00, 0x04, 0x0b, 0x08, 0x00, 0x09, 0x00, 0x00, 0x00
        /*0020*/ 	.byte	0x00, 0x00, 0x00, 0x00


//--------------------- .nv.info.set_value_at_mask --------------------------
	.section	.nv.info.set_value_at_mask,"",@"SHT_CUDA_INFO"
	.sectionflags	@""
	.align	4


	//----- nvinfo : EIATTR_CUDA_API_VERSION
	.align		4
        /*0000*/ 	.byte	0x04, 0x37
        /*0002*/ 	.short	(.L_19 - .L_18)
.L_18:
        /*0004*/ 	.word	0x00000082


	//----- nvinfo : EIATTR_KPARAM_INFO
	.align		4
.L_19:
        /*0008*/ 	.byte	0x04, 0x17
        /*000a*/ 	.short	(.L_21 - .L_20)
.L_20:
        /*000c*/ 	.word	0x00000000
        /*0010*/ 	.short	0x0005
        /*0012*/ 	.short	0x0024
        /*0014*/ 	.byte	0x00, 0xf0, 0x05, 0x00


	//----- nvinfo : EIATTR_KPARAM_INFO
	.align		4
.L_21:
        /*0018*/ 	.byte	0x04, 0x17
        /*001a*/ 	.short	(.L_23 - .L_22)
.L_22:
        /*001c*/ 	.word	0x00000000
        /*0020*/ 	.short	0x0004
        /*0022*/ 	.short	0x0020
        /*0024*/ 	.byte	0x00, 0xf0, 0x11, 0x00


	//----- nvinfo : EIATTR_KPARAM_INFO
	.align		4
.L_23:
        /*0028*/ 	.byte	0x04, 0x17
        /*002a*/ 	.short	(.L_25 - .L_24)
.L_24:
        /*002c*/ 	.word	0x00000000
        /*0030*/ 	.short	0x0003
        /*0032*/ 	.short	0x0018
        /*0034*/ 	.byte	0x00, 0xf5, 0x21, 0x00


	//----- nvinfo : EIATTR_KPARAM_INFO
	.align		4
.L_25:
        /*0038*/ 	.byte	0x04, 0x17
        /*003a*/ 	.short	(.L_27 - .L_26)
.L_26:
        /*003c*/ 	.word	0x00000000
        /*0040*/ 	.short	0x0002
        /*0042*/ 	.short	0x0010
        /*0044*/ 	.byte	0x00, 0xf0, 0x11, 0x00


	//----- nvinfo : EIATTR_KPARAM_INFO
	.align		4
.L_27:
        /*0048*/ 	.byte	0x04, 0x17
        /*004a*/ 	.short	(.L_29 - .L_28)
.L_28:
        /*004c*/ 	.word	0x00000000
        /*0050*/ 	.short	0x0001
        /*0052*/ 	.short	0x0008
        /*0054*/ 	.byte	0x00, 0xf5, 0x21, 0x00


	//----- nvinfo : EIATTR_KPARAM_INFO
	.align		4
.L_29:
        /*0058*/ 	.byte	0x04, 0x17
        /*005a*/ 	.short	(.L_31 - .L_30)
.L_30:
        /*005c*/ 	.word	0x00000000
        /*0060*/ 	.short	0x0000
        /*0062*/ 	.short	0x0000
        /*0064*/ 	.byte	0x00, 0xf0, 0x11, 0x00


	//----- nvinfo : EIATTR_SPARSE_MMA_MASK
	.align		4
.L_31:
        /*0068*/ 	.byte	0x03, 0x50
        /*006a*/ 	.short	0x0000


	//----- nvinfo : EIATTR_MAXREG_COUNT
	.align		4
        /*006c*/ 	.byte	0x03, 0x1b
        /*006e*/ 	.short	0x00ff


	//----- nvinfo : EIATTR_MERCURY_ISA_VERSION
	.align		4
        /*0070*/ 	.byte	0x03, 0x5f
        /*0072*/ 	.short	0x0101


	//----- nvinfo : EIATTR_VRC_CTA_INIT_COUNT
	.align		4
        /*0074*/ 	.byte	0x02, 0x4a
	.zero		1
	.zero		1


	//----- nvinfo : EIATTR_EXIT_INSTR_OFFSETS
	.align		4
        /*0078*/ 	.byte	0x04, 0x1c
        /*007a*/ 	.short	(.L_33 - .L_32)


	//   ....[0]....
.L_32:
        /*007c*/ 	.word	0x00000070


	//   ....[1]....
        /*0080*/ 	.word	0x00000120


	//   ....[2]....
        /*0084*/ 	.word	0x00000170


	//----- nvinfo : EIATTR_CBANK_PARAM_SIZE
	.align		4
.L_33:
        /*0088*/ 	.byte	0x03, 0x19
        /*008a*/ 	.short	0x0025


	//----- nvinfo : EIATTR_PARAM_CBANK
	.align		4
        /*008c*/ 	.byte	0x04, 0x0a
        /*008e*/ 	.short	(.L_35 - .L_34)
	.align		4
.L_34:
        /*0090*/ 	.word	index@(.nv.constant0.set_value_at_mask)
        /*0094*/ 	.short	0x0380
        /*0096*/ 	.short	0x0025


	//----- nvinfo : EIATTR_SW_WAR
	.align		4
.L_35:
        /*0098*/ 	.byte	0x04, 0x36
        /*009a*/ 	.short	(.L_37 - .L_36)
.L_36:
        /*009c*/ 	.word	0x00000008
.L_37:


//--------------------- .nv.info.permute          --------------------------
	.section	.nv.info.permute,"",@"SHT_CUDA_INFO"
	.sectionflags	@""
	.align	4


	//----- nvinfo : EIATTR_CUDA_API_VERSION
	.align		4
        /*0000*/ 	.byte	0x04, 0x37
        /*0002*/ 	.short	(.L_39 - .L_38)
.L_38:
        /*0004*/ 	.word	0x00000082


	//----- nvinfo : EIATTR_KPARAM_INFO
	.align		4
.L_39:
        /*0008*/ 	.byte	0x04, 0x17
        /*000a*/ 	.short	(.L_41 - .L_40)
.L_40:
        /*000c*/ 	.word	0x00000000
        /*0010*/ 	.short	0x0003
        /*0012*/ 	.short	0x0018
        /*0014*/ 	.byte	0x00, 0xf5, 0x21, 0x00


	//----- nvinfo : EIATTR_KPARAM_INFO
	.align		4
.L_41:
        /*0018*/ 	.byte	0x04, 0x17
        /*001a*/ 	.short	(.L_43 - .L_42)
.L_42:
        /*001c*/ 	.word	0x00000000
        /*0020*/ 	.short	0x0002
        /*0022*/ 	.short	0x0010
        /*0024*/ 	.byte	0x00, 0xf5, 0x21, 0x00


	//----- nvinfo : EIATTR_KPARAM_INFO
	.align		4
.L_43:
        /*0028*/ 	.byte	0x04, 0x17
        /*002a*/ 	.short	(.L_45 - .L_44)
.L_44:
        /*002c*/ 	.word	0x00000000
        /*0030*/ 	.short	0x0001
        /*0032*/ 	.short	0x0008
        /*0034*/ 	.byte	0x00, 0xf5, 0x21, 0x00


	//----- nvinfo : EIATTR_KPARAM_INFO
	.align		4
.L_45:
        /*0038*/ 	.byte	0x04, 0x17
        /*003a*/ 	.short	(.L_47 - .L_46)
.L_46:
        /*003c*/ 	.word	0x00000000
        /*0040*/ 	.short	0x0000
        /*0042*/ 	.short	0x0000
        /*0044*/ 	.byte	0x00, 0xf0, 0x11, 0x00


	//----- nvinfo : EIATTR_SPARSE_MMA_MASK
	.align		4
.L_47:
        /*0048*/ 	.byte	0x03, 0x50
        /*004a*/ 	.short	0x0000


	//----- nvinfo : EIATTR_MAXREG_COUNT
	.align		4
        /*004c*/ 	.byte	0x03, 0x1b
        /*004e*/ 	.short	0x00ff


	//----- nvinfo : EIATTR_MERCURY_ISA_VERSION
	.align		4
        /*0050*/ 	.byte	0x03, 0x5f
        /*0052*/ 	.short	0x0101


	//----- nvinfo : EIATTR_VRC_CTA_INIT_COUNT
	.align		4
        /*0054*/ 	.byte	0x02, 0x4a
	.zero		1
	.zero		1


	//----- nvinfo : EIATTR_EXIT_INSTR_OFFSETS
	.align		4
        /*0058*/ 	.byte	0x04, 0x1c
        /*005a*/ 	.short	(.L_49 - .L_48)


	//   ....[0]....
.L_48:
        /*005c*/ 	.word	0x00000070


	//   ....[1]....
        /*0060*/ 	.word	0x00000120


	//----- nvinfo : EIATTR_CBANK_PARAM_SIZE
	.align		4
.L_49:
        /*0064*/ 	.byte	0x03, 0x19
        /*0066*/ 	.short	0x0020


	//----- nvinfo : EIATTR_PARAM_CBANK
	.align		4
        /*0068*/ 	.byte	0x04, 0x0a
        /*006a*/ 	.short	(.L_51 - .L_50)
	.align		4
.L_50:
        /*006c*/ 	.word	index@(.nv.constant0.permute)
        /*0070*/ 	.short	0x0380
        /*0072*/ 	.short	0x0020


	//----- nvinfo : EIATTR_SW_WAR
	.align		4
.L_51:
        /*0074*/ 	.byte	0x04, 0x36
        /*0076*/ 	.short	(.L_53 - .L_52)
.L_52:
        /*0078*/ 	.word	0x00000008
.L_53:


//--------------------- .nv.info.gpu_set_consecutive_sequence --------------------------
	.section	.nv.info.gpu_set_consecutive_sequence,"",@"SHT_CUDA_INFO"
	.sectionflags	@""
	.align	4


	//----- nvinfo : EIATTR_CUDA_API_VERSION
	.align		4
        /*0000*/ 	.byte	0x04, 0x37
        /*0002*/ 	.short	(.L_55 - .L_54)
.L_54:
        /*0004*/ 	.word	0x00000082


	//----- nvinfo : EIATTR_KPARAM_INFO
	.align		4
.L_55:
        /*0008*/ 	.byte	0x04, 0x17
        /*000a*/ 	.short	(.L_57 - .L_56)
.L_56:
        /*000c*/ 	.word	0x00000000
        /*0010*/ 	.short	0x0001
        /*0012*/ 	.short	0x0008
        /*0014*/ 	.byte	0x00, 0xf0, 0x11, 0x00


	//----- nvinfo : EIATTR_KPARAM_INFO
	.align		4
.L_57:
        /*0018*/ 	.byte	0x04, 0x17
        /*001a*/ 	.short	(.L_59 - .L_58)
.L_58:
        /*001c*/ 	.word	0x00000000
        /*0020*/ 	.short	0x0000
        /*0022*/ 	.short	0x0000
        /*0024*/ 	.byte	0x00, 0xf5, 0x21, 0x00


	//----- nvinfo : EIATTR_SPARSE_MMA_MASK
	.align		4
.L_59:
        /*0028*/ 	.byte	0x03, 0x50
        /*002a*/ 	.short	0x0000


	//----- nvinfo : EIATTR_MAXREG_COUNT
	.align		4
        /*002c*/ 	.byte	0x03, 0x1b
        /*002e*/ 	.short	0x00ff


	//----- nvinfo : EIATTR_MERCURY_ISA_VERSION
	.align		4
        /*0030*/ 	.byte	0x03, 0x5f
        /*0032*/ 	.short	0x0101


	//----- nvinfo : EIATTR_VRC_CTA_INIT_COUNT
	.align		4
        /*0034*/ 	.byte	0x02, 0x4a
	.zero		1
	.zero		1


	//----- nvinfo : EIATTR_EXIT_INSTR_OFFSETS
	.align		4
        /*0038*/ 	.byte	0x04, 0x1c
        /*003a*/ 	.short	(.L_61 - .L_60)


	//   ....[0]....
.L_60:
        /*003c*/ 	.word	0x00000070


	//   ....[1]....
        /*0040*/ 	.word	0x000000c0


	//----- nvinfo : EIATTR_CBANK_PARAM_SIZE
	.align		4
.L_61:
        /*0044*/ 	.byte	0x03, 0x19
        /*0046*/ 	.short	0x000c


	//----- nvinfo : EIATTR_PARAM_CBANK
	.align		4
        /*0048*/ 	.byte	0x04, 0x0a
        /*004a*/ 	.short	(.L_63 - .L_62)
	.align		4
.L_62:
        /*004c*/ 	.word	index@(.nv.constant0.gpu_set_consecutive_sequence)
        /*0050*/ 	.short	0x0380
        /*0052*/ 	.short	0x000c


	//----- nvinfo : EIATTR_SW_WAR
	.align		4
.L_63:
        /*0054*/ 	.byte	0x04, 0x36
        /*0056*/ 	.short	(.L_65 - .L_64)
.L_64:
        /*0058*/ 	.word	0x00000008
.L_65:


//--------------------- .nv.callgraph             --------------------------
	.section	.nv.callgraph,"",@"SHT_CUDA_CALLGRAPH"
	.align	4
	.sectionentsize	8
	.align		4
        /*0000*/ 	.word	0x00000000
	.align		4
        /*0004*/ 	.word	0xffffffff
	.align		4
        /*0008*/ 	.word	0x00000000
	.align		4
        /*000c*/ 	.word	0xfffffffe
	.align		4
        /*0010*/ 	.word	0x00000000
	.align		4
        /*0014*/ 	.word	0xfffffffd
	.align		4
        /*0018*/ 	.word	0x00000000
	.align		4
        /*001c*/ 	.word	0xfffffffc


//--------------------- .text.set_value_at_mask   --------------------------
	.section	.text.set_value_at_mask,"ax",@progbits
	.align	128
        .global         set_value_at_mask
        .type           set_value_at_mask,@function
        .size           set_value_at_mask,(.L_x_3 - set_value_at_mask)
        .other          set_value_at_mask,@"STO_CUDA_ENTRY STV_DEFAULT"
set_value_at_mask:
.text.set_value_at_mask:
[----:B------:R-:W-:Y:S01]  /*0000*/  LDC R1, c[0x0][0x37c] ;  /* 0x0000df00ff017b82 */ /* 0x000fe20000000800 */
[----:B------:R-:W0:Y:S01]  /*0010*/  S2R R5, SR_CTAID.X ;  /* 0x0000000000057919 */ /* 0x000e220000002500 */
[----:B------:R-:W0:Y:S01]  /*0020*/  LDCU UR4, c[0x0][0x360] ;  /* 0x00006c00ff0477ac */ /* 0x000e220008000800 */
[----:B------:R-:W0:Y:S01]  /*0030*/  S2R R0, SR_TID.X ;  /* 0x0000000000007919 */ /* 0x000e220000002100 */
[----:B------:R-:W1:Y:S01]  /*0040*/  LDCU UR5, c[0x0][0x380] ;  /* 0x00007000ff0577ac */ /* 0x000e620008000800 */
[----:B0-----:R-:W-:-:S05]  /*0050*/  IMAD R5, R5, UR4, R0 ;  /* 0x0000000405057c24 */ /* 0x001fca000f8e0200 */
[----:B-1----:R-:W-:-:S13]  /*0060*/  ISETP.GE.U32.AND P0, PT, R5, UR5, PT ;  /* 0x0000000505007c0c */ /* 0x002fda000bf06070 */
[----:B------:R-:W-:Y:S05]  /*0070*/  @P0 EXIT ;  /* 0x000000000000094d */ /* 0x000fea0003800000 */
[----:B------:R-:W0:Y:S01]  /*0080*/  LDC.64 R2, c[0x0][0x398] ;  /* 0x0000e600ff027b82 */ /* 0x000e220000000a00 */
[----:B------:R-:W1:Y:S01]  /*0090*/  LDCU.64 UR6, c[0x0][0x358] ;  /* 0x00006b00ff0677ac */ /* 0x000e620008000a00 */
[----:B------:R-:W2:Y:S01]  /*00a0*/  LDCU UR5, c[0x0][0x3a0] ;  /* 0x00007400ff0577ac */ /* 0x000ea20008000800 */
[----:B------:R-:W3:Y:S01]  /*00b0*/  LDCU.U8 UR4, c[0x0][0x3a4] ;  /* 0x00007480ff0477ac */ /* 0x000ee20008000000 */
[----:B0-----:R-:W-:-:S06]  /*00c0*/  IMAD.WIDE R2, R5, 0x4, R2 ;  /* 0x0000000405027825 */ /* 0x001fcc00078e0202 */
[----:B-1----:R-:W2:Y:S01]  /*00d0*/  LDG.E R2, desc[UR6][R2.64] ;  /* 0x0000000602027981 */ /* 0x002ea2000c1e1900 */
[----:B---3--:R-:W-:Y:S01]  /*00e0*/  UPRMT UR4, UR4, 0x8880, URZ ;  /* 0x0000888004047896 */ /* 0x008fe200080000ff */
[----:B--2---:R-:W-:-:S04]  /*00f0*/  ISETP.NE.AND P0, PT, R2, UR5, PT ;  /* 0x0000000502007c0c */ /* 0x004fc8000bf05270 */
[----:B------:R-:W-:-:S04]  /*0100*/  SEL R0, RZ, 0x1, P0 ;  /* 0x00000001ff007807 */ /* 0x000fc80000000000 */
[----:B------:R-:W-:-:S13]  /*0110*/  ISETP.NE.AND P0, PT, R0, UR4, PT ;  /* 0x0000000400007c0c */ /* 0x000fda000bf05270 */
[----:B------:R-:W-:Y:S05]  /*0120*/  @P0 EXIT ;  /* 0x000000000000094d */ /* 0x000fea0003800000 */
[----:B------:R-:W0:Y:S08]  /*0130*/  LDC.64 R2, c[0x0][0x388] ;  /* 0x0000e200ff027b82 */ /* 0x000e300000000a00 */
[----:B------:R-:W1:Y:S01]  /*0140*/  LDC R7, c[0x0][0x390] ;  /* 0x0000e400ff077b82 */ /* 0x000e620000000800 */
[----:B0-----:R-:W-:-:S05]  /*0150*/  IMAD.WIDE R2, R5, 0x4, R2 ;  /* 0x0000000405027825 */ /* 0x001fca00078e0202 */
[----:B-1----:R-:W-:Y:S01]  /*0160*/  STG.E desc[UR6][R2.64], R7 ;  /* 0x0000000702007986 */ /* 0x002fe2000c101906 */
[----:B------:R-:W-:Y:S05]  /*0170*/  EXIT ;  /* 0x000000000000794d */ /* 0x000fea0003800000 */
.L_x_0:
[----:B------:R-:W-:-:S00]  /*0180*/  BRA `(.L_x_0) ;  /* 0xfffffffc00fc7947 */ /* 0x000fc0000383ffff */
[----:B------:R-:W-:-:S00]  /*0190*/  NOP ;  /* 0x0000000000007918 */ /* 0x000fc00000000000 */
        /* <DEDUP_REMOVED lines=14> */
.L_x_3:


//--------------------- .text.permute             --------------------------
	.section	.text.permute,"ax",@progbits
	.align	128
        .global         permute
        .type           permute,@function
        .size           permute,(.L_x_4 - permute)
        .other          permute,@"STO_CUDA_ENTRY STV_DEFAULT"
permute:
.text.permute:
        /* <DEDUP_REMOVED lines=9> */
[----:B------:R-:W1:Y:S07]  /*0090*/  LDCU.64 UR4, c[0x0][0x358] ;  /* 0x00006b00ff0477ac */ /* 0x000e6e0008000a00 */
[----:B------:R-:W2:Y:S08]  /*00a0*/  LDC.64 R4, c[0x0][0x398] ;  /* 0x0000e600ff047b82 */ /* 0x000eb00000000a00 */
[----:B------:R-:W3:Y:S01]  /*00b0*/  LDC.64 R6, c[0x0][0x388] ;  /* 0x0000e200ff067b82 */ /* 0x000ee20000000a00 */
[----:B0-----:R-:W-:-:S06]  /*00c0*/  IMAD.WIDE R2, R9, 0x4, R2 ;  /* 0x0000000409027825 */ /* 0x001fcc00078e0202 */
[----:B-1----:R-:W2:Y:S02]  /*00d0*/  LDG.E R3, desc[UR4][R2.64] ;  /* 0x0000000402037981 */ /* 0x002ea4000c1e1900 */
[----:B--2---:R-:W-:-:S06]  /*00e0*/  IMAD.WIDE R4, R3, 0x4, R4 ;  /* 0x0000000403047825 */ /* 0x004fcc00078e0204 */
[----:B------:R-:W2:Y:S01]  /*00f0*/  LDG.E R5, desc[UR4][R4.64] ;  /* 0x0000000404057981 */ /* 0x000ea2000c1e1900 */
[----:B---3--:R-:W-:-:S05]  /*0100*/  IMAD.WIDE R6, R9, 0x4, R6 ;  /* 0x0000000409067825 */ /* 0x008fca00078e0206 */
[----:B--2---:R-:W-:Y:S01]  /*0110*/  STG.E desc[UR4][R6.64], R5 ;  /* 0x0000000506007986 */ /* 0x004fe2000c101904 */
[----:B------:R-:W-:Y:S05]  /*0120*/  EXIT ;  /* 0x000000000000794d */ /* 0x000fea0003800000 */
.L_x_1:
        /* <DEDUP_REMOVED lines=13> */
.L_x_4:


//--------------------- .text.gpu_set_consecutive_sequence --------------------------
	.section	.text.gpu_set_consecutive_sequence,"ax",@progbits
	.align	128
        .global         gpu_set_consecutive_sequence
        .type           gpu_set_consecutive_sequence,@function
        .size           gpu_set_consecutive_sequence,(.L_x_5 - gpu_set_consecutive_sequence)
        .other          gpu_set_consecutive_sequence,@"STO_CUDA_ENTRY STV_DEFAULT"
gpu_set_consecutive_sequence:
.text.gpu_set_consecutive_sequence:
        /* <DEDUP_REMOVED lines=10> */
[----:B0-----:R-:W-:-:S05]  /*00a0*/  IMAD.WIDE R2, R5, 0x4, R2 ;  /* 0x0000000405027825 */ /* 0x001fca00078e0202 */
[----:B-1----:R-:W-:Y:S01]  /*00b0*/  STG.E desc[UR4][R2.64], R5 ;  /* 0x0000000502007986 */ /* 0x002fe2000c101904 */
[----:B------:R-:W-:Y:S05]  /*00c0*/  EXIT ;  /* 0x000000000000794d */ /* 0x000fea0003800000 */
.L_x_2:
        /* <DEDUP_REMOVED lines=11> */
.L_x_5:


//--------------------- .nv.shared.reserved.0     --------------------------
	.section	.nv.shared.reserved.0,"aw",@nobits
	.weak		__nv_reservedSMEM_offset_0_alias
	.size		__nv_reservedSMEM_offset_0_alias, 0, 64
	.other		__nv_reservedSMEM_offset_0_alias,@"STO_CUDA_RESERVED_SHARED STV_DEFAULT"
__nv_reservedSMEM_offset_0_alias:
	.zero		0
	.zero		64


//--------------------- .nv.constant0.set_value_at_mask --------------------------
	.section	.nv.constant0.set_value_at_mask,"a",@progbits
	.sectionflags	@""
	.align	4
.nv.constant0.set_value_at_mask:
	.zero		933


//--------------------- .nv.constant0.permute     --------------------------
	.section	.nv.constant0.permute,"a",@progbits
	.sectionflags	@""
	.align	4
.nv.constant0.permute:
	.zero		928


//--------------------- .nv.constant0.gpu_set_consecutive_sequence --------------------------
	.section	.nv.constant0.gpu_set_consecutive_sequence,"a",@progbits
	.sectionflags	@""
	.align	4
.nv.constant0.gpu_set_consecutive_sequence:
	.zero		908


//--------------------- SYMBOLS --------------------------

	.type		.nv.reservedSmem.offset0,@object
	.size		.nv.reservedSmem.offset0,0x4
